	.headerflags	@"EF_CUDA_TEXMODE_UNIFIED EF_CUDA_64BIT_ADDRESS EF_CUDA_ACCELERATORS EF_CUDA_SM90 EF_CUDA_VIRTUAL_SM(EF_CUDA_SM90)"
	.elftype	@"ET_EXEC"


//--------------------- .nv.info                  --------------------------
	.section	.nv.info,"",@"SHT_CUDA_INFO"
	.align	4


	//----- nvinfo : EIATTR_REGCOUNT
	.align		4
        /*0000*/ 	.byte	0x04, 0x2f
        /*0002*/ 	.short	(.L_3 - .L_2)
	.align		4
.L_2:
        /*0004*/ 	.word	index@(triton_poi_fused__native_batch_norm_legit_no_training_add_convolution_relu_5)
        /*0008*/ 	.word	0x00000018


	//----- nvinfo : EIATTR_MIN_STACK_SIZE
	.align		4
.L_3:
        /*000c*/ 	.byte	0x04, 0x12
        /*000e*/ 	.short	(.L_5 - .L_4)
	.align		4
.L_4:
        /*0010*/ 	.word	index@(triton_poi_fused__native_batch_norm_legit_no_training_add_convolution_relu_5)
        /*0014*/ 	.word	0x00000000


	//----- nvinfo : EIATTR_FRAME_SIZE
	.align		4
.L_5:
        /*0018*/ 	.byte	0x04, 0x11
        /*001a*/ 	.short	(.L_7 - .L_6)
	.align		4
.L_6:
        /*001c*/ 	.word	index@(triton_poi_fused__native_batch_norm_legit_no_training_add_convolution_relu_5)
        /*0020*/ 	.word	0x00000000


	//----- nvinfo : EIATTR_MIN_STACK_SIZE
	.align		4
.L_7:
        /*0024*/ 	.byte	0x04, 0x12
        /*0026*/ 	.short	(.L_9 - .L_8)
	.align		4
.L_8:
        /*0028*/ 	.word	index@(triton_poi_fused__native_batch_norm_legit_no_training_add_convolution_relu_5)
        /*002c*/ 	.word	0x00000000
.L_9:


//--------------------- .nv.info.triton_poi_fused__native_batch_norm_legit_no_training_add_convolution_relu_5 --------------------------
	.section	.nv.info.triton_poi_fused__native_batch_norm_legit_no_training_add_convolution_relu_5,"",@"SHT_CUDA_INFO"
	.sectionflags	@""
	.align	4


	//----- nvinfo : EIATTR_CUDA_API_VERSION
	.align		4
        /*0000*/ 	.byte	0x04, 0x37
        /*0002*/ 	.short	(.L_11 - .L_10)
.L_10:
        /*0004*/ 	.word	0x0000007c


	//----- nvinfo : EIATTR_KPARAM_INFO
	.align		4
.L_11:
        /*0008*/ 	.byte	0x04, 0x17
        /*000a*/ 	.short	(.L_13 - .L_12)
.L_12:
        /*000c*/ 	.word	0x00000000
        /*0010*/ 	.short	0x0008
        /*0012*/ 	.short	0x0040
        /*0014*/ 	.byte	0x00, 0xf0, 0x11, 0x00


	//----- nvinfo : EIATTR_KPARAM_INFO
	.align		4
.L_13:
        /*0018*/ 	.byte	0x04, 0x17
        /*001a*/ 	.short	(.L_15 - .L_14)
.L_14:
        /*001c*/ 	.word	0x00000000
        /*0020*/ 	.short	0x0007
        /*0022*/ 	.short	0x0038
        /*0024*/ 	.byte	0x00, 0xf4, 0x21, 0x00


	//----- nvinfo : EIATTR_KPARAM_INFO
	.align		4
.L_15:
        /*0028*/ 	.byte	0x04, 0x17
        /*002a*/ 	.short	(.L_17 - .L_16)
.L_16:
        /*002c*/ 	.word	0x00000000
        /*0030*/ 	.short	0x0006
        /*0032*/ 	.short	0x0030
        /*0034*/ 	.byte	0x00, 0xf4, 0x21, 0x00


	//----- nvinfo : EIATTR_KPARAM_INFO
	.align		4
.L_17:
        /*0038*/ 	.byte	0x04, 0x17
        /*003a*/ 	.short	(.L_19 - .L_18)
.L_18:
        /*003c*/ 	.word	0x00000000
        /*0040*/ 	.short	0x0005
        /*0042*/ 	.short	0x0028
        /*0044*/ 	.byte	0x00, 0xf4, 0x21, 0x00


	//----- nvinfo : EIATTR_KPARAM_INFO
	.align		4
.L_19:
        /*0048*/ 	.byte	0x04, 0x17
        /*004a*/ 	.short	(.L_21 - .L_20)
.L_20:
        /*004c*/ 	.word	0x00000000
        /*0050*/ 	.short	0x0004
        /*0052*/ 	.short	0x0020
        /*0054*/ 	.byte	0x00, 0xf4, 0x21, 0x00


	//----- nvinfo : EIATTR_KPARAM_INFO
	.align		4
.L_21:
        /*0058*/ 	.byte	0x04, 0x17
        /*005a*/ 	.short	(.L_23 - .L_22)
.L_22:
        /*005c*/ 	.word	0x00000000
        /*0060*/ 	.short	0x0003
        /*0062*/ 	.short	0x0018
        /*0064*/ 	.byte	0x00, 0xf4, 0x21, 0x00


	//----- nvinfo : EIATTR_KPARAM_INFO
	.align		4
.L_23:
        /*0068*/ 	.byte	0x04, 0x17
        /*006a*/ 	.short	(.L_25 - .L_24)
.L_24:
        /*006c*/ 	.word	0x00000000
        /*0070*/ 	.short	0x0002
        /*0072*/ 	.short	0x0010
        /*0074*/ 	.byte	0x00, 0xf4, 0x21, 0x00


	//----- nvinfo : EIATTR_KPARAM_INFO
	.align		4
.L_25:
        /*0078*/ 	.byte	0x04, 0x17
        /*007a*/ 	.short	(.L_27 - .L_26)
.L_26:
        /*007c*/ 	.word	0x00000000
        /*0080*/ 	.short	0x0001
        /*0082*/ 	.short	0x0008
        /*0084*/ 	.byte	0x00, 0xf4, 0x21, 0x00


	//----- nvinfo : EIATTR_KPARAM_INFO
	.align		4
.L_27:
        /*0088*/ 	.byte	0x04, 0x17
        /*008a*/ 	.short	(.L_29 - .L_28)
.L_28:
        /*008c*/ 	.word	0x00000000
        /*0090*/ 	.short	0x0000
        /*0092*/ 	.short	0x0000
        /*0094*/ 	.byte	0x00, 0xf4, 0x21, 0x00


	//----- nvinfo : EIATTR_SPARSE_MMA_MASK
	.align		4
.L_29:
        /*0098*/ 	.byte	0x03, 0x50
        /*009a*/ 	.short	0x0000


	//----- nvinfo : EIATTR_MAXREG_COUNT
	.align		4
        /*009c*/ 	.byte	0x03, 0x1b
        /*009e*/ 	.short	0x00ff


	//----- nvinfo : EIATTR_EXIT_INSTR_OFFSETS
	.align		4
        /*00a0*/ 	.byte	0x04, 0x1c
        /*00a2*/ 	.short	(.L_31 - .L_30)


	//   ....[0]....
.L_30:
        /*00a4*/ 	.word	0x00000450


	//----- nvinfo : EIATTR_REQNTID
	.align		4
.L_31:
        /*00a8*/ 	.byte	0x04, 0x10
        /*00aa*/ 	.short	(.L_33 - .L_32)
.L_32:
        /*00ac*/ 	.word	0x00000100
        /*00b0*/ 	.word	0x00000001
        /*00b4*/ 	.word	0x00000001


	//----- nvinfo : EIATTR_CBANK_PARAM_SIZE
	.align		4
.L_33:
        /*00b8*/ 	.byte	0x03, 0x19
        /*00ba*/ 	.short	0x0044


	//----- nvinfo : EIATTR_PARAM_CBANK
	.align		4
        /*00bc*/ 	.byte	0x04, 0x0a
        /*00be*/ 	.short	(.L_35 - .L_34)
	.align		4
.L_34:
        /*00c0*/ 	.word	index@(.nv.constant0.triton_poi_fused__native_batch_norm_legit_no_training_add_convolution_relu_5)
        /*00c4*/ 	.short	0x0210
        /*00c6*/ 	.short	0x0044


	//----- nvinfo : EIATTR_SW_WAR
	.align		4
.L_35:
        /*00c8*/ 	.byte	0x04, 0x36
        /*00ca*/ 	.short	(.L_37 - .L_36)
.L_36:
        /*00cc*/ 	.word	0x00000008
.L_37:


//--------------------- .nv.callgraph             --------------------------
	.section	.nv.callgraph,"",@"SHT_CUDA_CALLGRAPH"
	.align	4
	.sectionentsize	8
	.align		4
        /*0000*/ 	.word	0x00000000
	.align		4
        /*0004*/ 	.word	0xffffffff
	.align		4
        /*0008*/ 	.word	0x00000000
	.align		4
        /*000c*/ 	.word	0xfffffffe
	.align		4
        /*0010*/ 	.word	0x00000000
	.align		4
        /*0014*/ 	.word	0xfffffffd
	.align		4
        /*0018*/ 	.word	0x00000000
	.align		4
        /*001c*/ 	.word	0xfffffffc


//--------------------- .nv.constant4             --------------------------
	.section	.nv.constant4,"a",@progbits
	.align	8
	.align		8
.nv.constant4:
        /*0000*/ 	.dword	_$_str
	.align		8
        /*0008*/ 	.dword	_$_str_$_2


//--------------------- .text.triton_poi_fused__native_batch_norm_legit_no_training_add_convolution_relu_5 --------------------------
	.section	.text.triton_poi_fused__native_batch_norm_legit_no_training_add_convolution_relu_5,"ax",@progbits
	.align	128
        .global         triton_poi_fused__native_batch_norm_legit_no_training_add_convolution_relu_5
        .type           triton_poi_fused__native_batch_norm_legit_no_training_add_convolution_relu_5,@function
        .size           triton_poi_fused__native_batch_norm_legit_no_training_add_convolution_relu_5,(.L_x_1 - triton_poi_fused__native_batch_norm_legit_no_training_add_convolution_relu_5)
        .other          triton_poi_fused__native_batch_norm_legit_no_training_add_convolution_relu_5,@"STO_CUDA_ENTRY STV_DEFAULT"
triton_poi_fused__native_batch_norm_legit_no_training_add_convolution_relu_5:
.text.triton_poi_fused__native_batch_norm_legit_no_training_add_convolution_relu_5:
[----:B------:R-:W-:Y:S01]  /*0000*/  LDC R1, c[0x0][0x28] ;  /* 0x00000a00ff017b82 */ /* 0x000fe20000000800 */
[----:B------:R-:W1:Y:S07]  /*0010*/  S2R R0, SR_TID.X ;  /* 0x0000000000007919 */ /* 0x000e6e0000002100 */
[----:B------:R-:W2:Y:S01]  /*0020*/  LDC.64 R6, c[0x0][0x230] ;  /* 0x00008c00ff067b82 */ /* 0x000ea20000000a00 */
[----:B------:R-:W-:Y:S01]  /*0030*/  ULDC.64 UR4, c[0x0][0x208] ;  /* 0x0000820000047ab9 */ /* 0x000fe20000000a00 */
[----:B------:R-:W3:Y:S06]  /*0040*/  S2R R5, SR_CTAID.X ;  /* 0x0000000000057919 */ /* 0x000eec0000002500 */
[----:B------:R-:W4:Y:S08]  /*0050*/  LDC.64 R16, c[0x0][0x218] ;  /* 0x00008600ff107b82 */ /* 0x000f300000000a00 */
[----:B------:R-:W5:Y:S08]  /*0060*/  LDC.64 R18, c[0x0][0x228] ;  /* 0x00008a00ff127b82 */ /* 0x000f700000000a00 */
[----:B------:R-:W2:Y:S01]  /*0070*/  LDC.64 R8, c[0x0][0x240] ;  /* 0x00009000ff087b82 */ /* 0x000ea20000000a00 */
[----:B-1----:R-:W-:-:S07]  /*0080*/  SHF.L.U32 R0, R0, 0x1, RZ ;  /* 0x0000000100007819 */ /* 0x002fce00000006ff */
[----:B------:R-:W1:Y:S01]  /*0090*/  LDC.64 R12, c[0x0][0x238] ;  /* 0x00008e00ff0c7b82 */ /* 0x000e620000000a00 */
[----:B---3--:R-:W-:Y:S02]  /*00a0*/  SHF.R.S32.HI R3, RZ, 0x16, R5 ;  /* 0x00000016ff037819 */ /* 0x008fe40000011405 */
[----:B------:R-:W-:Y:S02]  /*00b0*/  LOP3.LUT R0, R0, 0x1fe, RZ, 0xc0, !PT ;  /* 0x000001fe00007812 */ /* 0x000fe400078ec0ff */
[----:B------:R-:W-:Y:S02]  /*00c0*/  SGXT R3, R3, 0x1 ;  /* 0x000000010303781a */ /* 0x000fe40000000200 */
[----:B------:R-:W-:Y:S02]  /*00d0*/  LEA R0, R5, R0, 0x9 ;  /* 0x0000000005007211 */ /* 0x000fe400078e48ff */
[----:B------:R-:W3:Y:S02]  /*00e0*/  LDC.64 R4, c[0x0][0x220] ;  /* 0x00008800ff047b82 */ /* 0x000ee40000000a00 */
[----:B------:R-:W-:-:S04]  /*00f0*/  LEA.HI R3, R3, R0, RZ, 0x12 ;  /* 0x0000000003037211 */ /* 0x000fc800078f90ff */
[----:B------:R-:W-:-:S04]  /*0100*/  SHF.R.S32.HI R3, RZ, 0x12, R3 ;  /* 0x00000012ff037819 */ /* 0x000fc80000011403 */
[----:B------:R-:W-:-:S04]  /*0110*/  SHF.R.S32.HI R2, RZ, 0xf, R3 ;  /* 0x0000000fff027819 */ /* 0x000fc80000011403 */
[----:B------:R-:W-:-:S04]  /*0120*/  LOP3.LUT R2, R2, 0xffff, RZ, 0xc0, !PT ;  /* 0x0000ffff02027812 */ /* 0x000fc800078ec0ff */
[----:B------:R-:W-:-:S04]  /*0130*/  LEA.HI R2, R2, R3, RZ, 0x15 ;  /* 0x0000000302027211 */ /* 0x000fc800078fa8ff */
[----:B------:R-:W-:-:S04]  /*0140*/  LOP3.LUT R2, R2, 0xffe0, RZ, 0xc0, !PT ;  /* 0x0000ffe002027812 */ /* 0x000fc800078ec0ff */
[----:B------:R-:W-:-:S04]  /*0150*/  IADD3 R2, RZ, -R2, RZ ;  /* 0x80000002ff027210 */ /* 0x000fc80007ffe0ff */
[----:B------:R-:W-:-:S04]  /*0160*/  PRMT R2, R2, 0x7710, RZ ;  /* 0x0000771002027816 */ /* 0x000fc800000000ff */
[----:B------:R-:W-:-:S04]  /*0170*/  IADD3 R3, R3, R2, RZ ;  /* 0x0000000203037210 */ /* 0x000fc80007ffe0ff */
[----:B------:R-:W-:Y:S02]  /*0180*/  PRMT R11, R3, 0x9910, RZ ;  /* 0x00009910030b7816 */ /* 0x000fe400000000ff */
[----:B------:R-:W1:Y:S03]  /*0190*/  LDC.64 R2, c[0x0][0x210] ;  /* 0x00008400ff027b82 */ /* 0x000e660000000a00 */
[----:B--2---:R-:W-:-:S05]  /*01a0*/  IMAD.WIDE R6, R11, 0x4, R6 ;  /* 0x000000040b067825 */ /* 0x004fca00078e0206 */
[----:B------:R-:W2:Y:S01]  /*01b0*/  LDG.E.EL R10, desc[UR4][R6.64] ;  /* 0x00000004060a7981 */ /* 0x000ea2000c2e1900 */
[----:B----4-:R-:W-:-:S04]  /*01c0*/  IMAD.WIDE R16, R11, 0x4, R16 ;  /* 0x000000040b107825 */ /* 0x010fc800078e0210 */
[C---:B---3--:R-:W-:Y:S01]  /*01d0*/  IMAD.WIDE R4, R0.reuse, 0x4, R4 ;  /* 0x0000000400047825 */ /* 0x048fe200078e0204 */
[----:B------:R3:W4:Y:S03]  /*01e0*/  LDG.E.EL R14, desc[UR4][R16.64] ;  /* 0x00000004100e7981 */ /* 0x000726000c2e1900 */
[----:B-----5:R-:W-:Y:S02]  /*01f0*/  IMAD.WIDE R18, R11, 0x4, R18 ;  /* 0x000000040b127825 */ /* 0x020fe400078e0212 */
[----:B------:R-:W5:Y:S04]  /*0200*/  LDG.E.64 R4, desc[UR4][R4.64] ;  /* 0x0000000404047981 */ /* 0x000f68000c1e1b00 */
[----:B------:R-:W4:Y:S01]  /*0210*/  LDG.E.EL R15, desc[UR4][R18.64] ;  /* 0x00000004120f7981 */ /* 0x000f22000c2e1900 */
[----:B01----:R-:W-:-:S05]  /*0220*/  IMAD.WIDE R2, R0, 0x4, R2 ;  /* 0x0000000400027825 */ /* 0x003fca00078e0202 */
[----:B------:R-:W4:Y:S01]  /*0230*/  LDG.E.64 R6, desc[UR4][R2.64] ;  /* 0x0000000402067981 */ /* 0x000f22000c1e1b00 */
[----:B------:R-:W-:-:S04]  /*0240*/  IMAD.WIDE R20, R11, 0x4, R8 ;  /* 0x000000040b147825 */ /* 0x000fc800078e0208 */
[----:B------:R-:W-:Y:S01]  /*0250*/  IMAD.WIDE R12, R11, 0x4, R12 ;  /* 0x000000040b0c7825 */ /* 0x000fe200078e020c */
[----:B---3--:R-:W-:Y:S01]  /*0260*/  HFMA2.MMA R17, -RZ, RZ, 1.625, 0 ;  /* 0x3e800000ff117435 */ /* 0x008fe200000001ff */
[----:B------:R-:W3:Y:S01]  /*0270*/  LDG.E.EL R20, desc[UR4][R20.64] ;  /* 0x0000000414147981 */ /* 0x000ee2000c2e1900 */
[----:B------:R-:W0:Y:S03]  /*0280*/  LDC.64 R8, c[0x0][0x248] ;  /* 0x00009200ff087b82 */ /* 0x000e260000000a00 */
[----:B------:R-:W3:Y:S01]  /*0290*/  LDG.E.EL R11, desc[UR4][R12.64] ;  /* 0x000000040c0b7981 */ /* 0x000ee2000c2e1900 */
[----:B0-----:R-:W-:-:S04]  /*02a0*/  IMAD.WIDE R8, R0, 0x4, R8 ;  /* 0x0000000400087825 */ /* 0x001fc800078e0208 */
[----:B--2---:R-:W-:-:S04]  /*02b0*/  FADD R10, R10, 9.9999997473787516356e-06 ;  /* 0x3727c5ac0a0a7421 */ /* 0x004fc80000000000 */
[----:B------:R-:W0:Y:S02]  /*02c0*/  MUFU.SQRT R16, R10 ;  /* 0x0000000a00107308 */ /* 0x000e240000002000 */
[C---:B0-----:R-:W-:Y:S02]  /*02d0*/  FSETP.GT.AND P0, PT, R16.reuse, 8.50705917302346158658e+37, PT ;  /* 0x7e8000001000780b */ /* 0x041fe40003f04000 */
[----:B------:R-:W-:-:S11]  /*02e0*/  FSETP.GEU.AND P1, PT, R16, 1.175494350822287508e-38, PT ;  /* 0x008000001000780b */ /* 0x000fd60003f2e000 */
[----:B------:R-:W-:-:S04]  /*02f0*/  @P0 FMUL R16, R16, 0.25 ;  /* 0x3e80000010100820 */ /* 0x000fc80000400000 */
[----:B------:R-:W-:-:S06]  /*0300*/  @!P1 FMUL R16, R16, 16777216 ;  /* 0x4b80000010109820 */ /* 0x000fcc0000400000 */
[----:B------:R-:W0:Y:S01]  /*0310*/  MUFU.RCP R16, R16 ;  /* 0x0000001000107308 */ /* 0x000e220000001000 */
[----:B------:R-:W-:Y:S01]  /*0320*/  FSEL R17, R17, 1, P0 ;  /* 0x3f80000011117808 */ /* 0x000fe20000000000 */
[--C-:B----4-:R-:W-:Y:S01]  /*0330*/  FADD R6, R6, R14.reuse ;  /* 0x0000000e06067221 */ /* 0x110fe20000000000 */
[----:B------:R-:W-:-:S03]  /*0340*/  FADD R7, R7, R14 ;  /* 0x0000000e07077221 */ /* 0x000fc60000000000 */
[----:B------:R-:W-:Y:S01]  /*0350*/  @!P1 FMUL R17, R17, 16777216 ;  /* 0x4b80000011119820 */ /* 0x000fe20000400000 */
[----:B-----5:R-:W-:Y:S01]  /*0360*/  FADD R10, R4, R6 ;  /* 0x00000006040a7221 */ /* 0x020fe20000000000 */
[----:B------:R-:W-:-:S03]  /*0370*/  FADD R4, R5, R7 ;  /* 0x0000000705047221 */ /* 0x000fc60000000000 */
[C---:B------:R-:W-:Y:S01]  /*0380*/  FADD R10, -R15.reuse, R10 ;  /* 0x0000000a0f0a7221 */ /* 0x040fe20000000100 */
[----:B------:R-:W-:Y:S01]  /*0390*/  FADD R4, -R15, R4 ;  /* 0x000000040f047221 */ /* 0x000fe20000000100 */
[----:B0-----:R-:W-:-:S04]  /*03a0*/  FMUL R17, R16, R17 ;  /* 0x0000001110117220 */ /* 0x001fc80000400000 */
[-C--:B------:R-:W-:Y:S01]  /*03b0*/  FMUL R10, R10, R17.reuse ;  /* 0x000000110a0a7220 */ /* 0x080fe20000400000 */
[----:B------:R-:W-:-:S03]  /*03c0*/  FMUL R17, R4, R17 ;  /* 0x0000001104117220 */ /* 0x000fc60000400000 */
[C-C-:B---3--:R-:W-:Y:S01]  /*03d0*/  FFMA R10, R11.reuse, R10, R20.reuse ;  /* 0x0000000a0b0a7223 */ /* 0x148fe20000000014 */
[----:B------:R-:W-:-:S04]  /*03e0*/  FFMA R17, R11, R17, R20 ;  /* 0x000000110b117223 */ /* 0x000fc80000000014 */
[C---:B------:R-:W-:Y:S02]  /*03f0*/  FSETP.GEU.AND P0, PT, R10.reuse, RZ, PT ;  /* 0x000000ff0a00720b */ /* 0x040fe40003f0e000 */
[C---:B------:R-:W-:Y:S02]  /*0400*/  FSETP.GEU.AND P1, PT, R17.reuse, RZ, PT ;  /* 0x000000ff1100720b */ /* 0x040fe40003f2e000 */
[----:B------:R-:W-:Y:S02]  /*0410*/  FSEL R10, R10, RZ, P0 ;  /* 0x000000ff0a0a7208 */ /* 0x000fe40000000000 */
[----:B------:R-:W-:Y:S01]  /*0420*/  FSEL R11, R17, RZ, P1 ;  /* 0x000000ff110b7208 */ /* 0x000fe20000800000 */
[----:B------:R-:W-:Y:S04]  /*0430*/  STG.E.64 desc[UR4][R2.64], R6 ;  /* 0x0000000602007986 */ /* 0x000fe8000c101b04 */
[----:B------:R-:W-:Y:S01]  /*0440*/  STG.E.64 desc[UR4][R8.64], R10 ;  /* 0x0000000a08007986 */ /* 0x000fe2000c101b04 */
[----:B------:R-:W-:Y:S05]  /*0450*/  EXIT ;  /* 0x000000000000794d */ /* 0x000fea0003800000 */
.L_x_0:
[----:B------:R-:W-:-:S00]  /*0460*/  BRA `(.L_x_0) ;  /* 0xfffffffc00fc7947 */ /* 0x000fc0000383ffff */
[----:B------:R-:W-:-:S00]  /*0470*/  NOP ;  /* 0x0000000000007918 */ /* 0x000fc00000000000 */
        /* <DEDUP_REMOVED lines=8> */
.L_x_1:


//--------------------- .nv.global.init           --------------------------
	.section	.nv.global.init,"aw",@progbits
.nv.global.init:
	.type		_$_str,@object
	.size		_$_str,(_$_str_$_2 - _$_str)
_$_str:
        /*0000*/ 	.byte	0x5f, 0x5f, 0x43, 0x55, 0x44, 0x41, 0x5f, 0x46, 0x54, 0x5a, 0x00
	.type		_$_str_$_2,@object
	.size		_$_str_$_2,(.L_1 - _$_str_$_2)
_$_str_$_2:
        /*000b*/ 	.byte	0x5f, 0x5f, 0x43, 0x55, 0x44, 0x41, 0x5f, 0x50, 0x52, 0x45, 0x43, 0x5f, 0x53, 0x51, 0x52, 0x54
        /*001b*/ 	.byte	0x00
.L_1:


//--------------------- .nv.constant0.triton_poi_fused__native_batch_norm_legit_no_training_add_convolution_relu_5 --------------------------
	.section	.nv.constant0.triton_poi_fused__native_batch_norm_legit_no_training_add_convolution_relu_5,"a",@progbits
	.sectionflags	@""
	.align	4
.nv.constant0.triton_poi_fused__native_batch_norm_legit_no_training_add_convolution_relu_5:
	.zero		596
